//
// Generated by NVIDIA NVVM Compiler
//
// Compiler Build ID: CL-36424714
// Cuda compilation tools, release 13.0, V13.0.88
// Based on NVVM 20.0.0
//

.version 9.0
.target sm_100
.address_size 64

	// .globl	_Z19calculate_histogramPhiiPiS0_S0_

.visible .entry _Z19calculate_histogramPhiiPiS0_S0_(
	.param .u64 .ptr .align 1 _Z19calculate_histogramPhiiPiS0_S0__param_0,
	.param .u32 _Z19calculate_histogramPhiiPiS0_S0__param_1,
	.param .u32 _Z19calculate_histogramPhiiPiS0_S0__param_2,
	.param .u64 .ptr .align 1 _Z19calculate_histogramPhiiPiS0_S0__param_3,
	.param .u64 .ptr .align 1 _Z19calculate_histogramPhiiPiS0_S0__param_4,
	.param .u64 .ptr .align 1 _Z19calculate_histogramPhiiPiS0_S0__param_5
)
{
	.reg .pred 	%p<4>;
	.reg .b32 	%r<21>;
	.reg .b64 	%rd<17>;

	ld.param.u64 	%rd1, [_Z19calculate_histogramPhiiPiS0_S0__param_0];
	ld.param.u32 	%r2, [_Z19calculate_histogramPhiiPiS0_S0__param_1];
	ld.param.u32 	%r3, [_Z19calculate_histogramPhiiPiS0_S0__param_2];
	ld.param.u64 	%rd2, [_Z19calculate_histogramPhiiPiS0_S0__param_3];
	ld.param.u64 	%rd3, [_Z19calculate_histogramPhiiPiS0_S0__param_4];
	ld.param.u64 	%rd4, [_Z19calculate_histogramPhiiPiS0_S0__param_5];
	mov.u32 	%r5, %ctaid.x;
	mov.u32 	%r6, %ntid.x;
	mov.u32 	%r7, %tid.x;
	mad.lo.s32 	%r8, %r5, %r6, %r7;
	mov.u32 	%r9, %ctaid.y;
	mov.u32 	%r10, %ntid.y;
	mov.u32 	%r11, %tid.y;
	mad.lo.s32 	%r12, %r9, %r10, %r11;
	mad.lo.s32 	%r1, %r2, %r12, %r8;
	setp.ge.s32 	%p1, %r8, %r2;
	setp.ge.s32 	%p2, %r12, %r3;
	or.pred  	%p3, %p1, %p2;
	@%p3 bra 	$L__BB0_2;
	cvta.to.global.u64 	%rd5, %rd1;
	cvta.to.global.u64 	%rd6, %rd2;
	cvta.to.global.u64 	%rd7, %rd3;
	cvta.to.global.u64 	%rd8, %rd4;
	mul.lo.s32 	%r14, %r1, 3;
	cvt.s64.s32 	%rd9, %r14;
	add.s64 	%rd10, %rd5, %rd9;
	ld.global.u8 	%r15, [%rd10];
	mul.wide.u32 	%rd11, %r15, 4;
	add.s64 	%rd12, %rd6, %rd11;
	atom.global.add.u32 	%r16, [%rd12], 1;
	ld.global.u8 	%r17, [%rd10+1];
	mul.wide.u32 	%rd13, %r17, 4;
	add.s64 	%rd14, %rd7, %rd13;
	atom.global.add.u32 	%r18, [%rd14], 1;
	ld.global.u8 	%r19, [%rd10+2];
	mul.wide.u32 	%rd15, %r19, 4;
	add.s64 	%rd16, %rd8, %rd15;
	atom.global.add.u32 	%r20, [%rd16], 1;
$L__BB0_2:
	ret;

}


// ===== COMPILED SASS (sm_100) =====

	.target	sm_100

	.elftype	@"ET_EXEC"


//--------------------- .note.nv.tkinfo           --------------------------
	.section	.note.nv.tkinfo,"",@"SHT_NOTE"
	.sectionflags	@"SHF_NOTE_NV_TKINFO"
	.tkinfo
        /*0018*/ 	.word	0x00000002
        /*0030*/ 	.string	""
        /*0030*/ 	.string	"ptxas"
        /*0030*/ 	.string	"Cuda compilation tools, release 13.0, V13.0.88"
        /*0030*/ 	.string	"Build cuda_13.0.r13.0/compiler.36424714_0"
        /*0030*/ 	.string	"-arch sm_100 -m 64 "



//--------------------- .note.nv.cuinfo           --------------------------
	.section	.note.nv.cuinfo,"",@"SHT_NOTE"
	.sectionflags	@"SHF_NOTE_NV_CUINFO"
        /*0018*/ 	.short	0x0002
        /*001a*/ 	.short	0x0064
        /*001c*/ 	.short	0x0082
	.zero		2


//--------------------- .nv.info                  --------------------------
	.section	.nv.info,"",@"SHT_CUDA_INFO"
	.align	4


	//----- nvinfo : EIATTR_REGCOUNT
	.align		4
        /*0000*/ 	.byte	0x04, 0x2f
        /*0002*/ 	.short	(.L_1 - .L_0)
	.align		4
.L_0:
        /*0004*/ 	.word	index@(_Z19calculate_histogramPhiiPiS0_S0_)
        /*0008*/ 	.word	0x00000010


	//----- nvinfo : EIATTR_FRAME_SIZE
	.align		4
.L_1:
        /*000c*/ 	.byte	0x04, 0x11
        /*000e*/ 	.short	(.L_3 - .L_2)
	.align		4
.L_2:
        /*0010*/ 	.word	index@(_Z19calculate_histogramPhiiPiS0_S0_)
        /*0014*/ 	.word	0x00000000


	//----- nvinfo : EIATTR_MIN_STACK_SIZE
	.align		4
.L_3:
        /*0018*/ 	.byte	0x04, 0x12
        /*001a*/ 	.short	(.L_5 - .L_4)
	.align		4
.L_4:
        /*001c*/ 	.word	index@(_Z19calculate_histogramPhiiPiS0_S0_)
        /*0020*/ 	.word	0x00000000
.L_5:


//--------------------- .nv.compat                --------------------------
	.section	.nv.compat,"",@"SHT_CUDA_COMPAT_INFO"
	.align	4
        /*0000*/ 	.byte	0x02, 0x09, 0x00, 0x00, 0x02, 0x02, 0x01, 0x00, 0x02, 0x05, 0x05, 0x00, 0x03, 0x07, 0x01, 0x01
        /*0010*/ 	.byte	0x02, 0x03, 0x00, 0x00, 0x02, 0x06, 0x01, 0x00, 0x04, 0x0b, 0x08, 0x00, 0x09, 0x00, 0x00, 0x00
        /*0020*/ 	.byte	0x00, 0x00, 0x00, 0x00


//--------------------- .nv.info._Z19calculate_histogramPhiiPiS0_S0_ --------------------------
	.section	.nv.info._Z19calculate_histogramPhiiPiS0_S0_,"",@"SHT_CUDA_INFO"
	.sectionflags	@""
	.align	4


	//----- nvinfo : EIATTR_CUDA_API_VERSION
	.align		4
        /*0000*/ 	.byte	0x04, 0x37
        /*0002*/ 	.short	(.L_7 - .L_6)
.L_6:
        /*0004*/ 	.word	0x00000082


	//----- nvinfo : EIATTR_KPARAM_INFO
	.align		4
.L_7:
        /*0008*/ 	.byte	0x04, 0x17
        /*000a*/ 	.short	(.L_9 - .L_8)
.L_8:
        /*000c*/ 	.word	0x00000000
        /*0010*/ 	.short	0x0005
        /*0012*/ 	.short	0x0020
        /*0014*/ 	.byte	0x00, 0xf5, 0x21, 0x00


	//----- nvinfo : EIATTR_KPARAM_INFO
	.align		4
.L_9:
        /*0018*/ 	.byte	0x04, 0x17
        /*001a*/ 	.short	(.L_11 - .L_10)
.L_10:
        /*001c*/ 	.word	0x00000000
        /*0020*/ 	.short	0x0004
        /*0022*/ 	.short	0x0018
        /*0024*/ 	.byte	0x00, 0xf5, 0x21, 0x00


	//----- nvinfo : EIATTR_KPARAM_INFO
	.align		4
.L_11:
        /*0028*/ 	.byte	0x04, 0x17
        /*002a*/ 	.short	(.L_13 - .L_12)
.L_12:
        /*002c*/ 	.word	0x00000000
        /*0030*/ 	.short	0x0003
        /*0032*/ 	.short	0x0010
        /*0034*/ 	.byte	0x00, 0xf5, 0x21, 0x00


	//----- nvinfo : EIATTR_KPARAM_INFO
	.align		4
.L_13:
        /*0038*/ 	.byte	0x04, 0x17
        /*003a*/ 	.short	(.L_15 - .L_14)
.L_14:
        /*003c*/ 	.word	0x00000000
        /*0040*/ 	.short	0x0002
        /*0042*/ 	.short	0x000c
        /*0044*/ 	.byte	0x00, 0xf0, 0x11, 0x00


	//----- nvinfo : EIATTR_KPARAM_INFO
	.align		4
.L_15:
        /*0048*/ 	.byte	0x04, 0x17
        /*004a*/ 	.short	(.L_17 - .L_16)
.L_16:
        /*004c*/ 	.word	0x00000000
        /*0050*/ 	.short	0x0001
        /*0052*/ 	.short	0x0008
        /*0054*/ 	.byte	0x00, 0xf0, 0x11, 0x00


	//----- nvinfo : EIATTR_KPARAM_INFO
	.align		4
.L_17:
        /*0058*/ 	.byte	0x04, 0x17
        /*005a*/ 	.short	(.L_19 - .L_18)
.L_18:
        /*005c*/ 	.word	0x00000000
        /*0060*/ 	.short	0x0000
        /*0062*/ 	.short	0x0000
        /*0064*/ 	.byte	0x00, 0xf5, 0x21, 0x00


	//----- nvinfo : EIATTR_SPARSE_MMA_MASK
	.align		4
.L_19:
        /*0068*/ 	.byte	0x03, 0x50
        /*006a*/ 	.short	0x0000


	//----- nvinfo : EIATTR_MAXREG_COUNT
	.align		4
        /*006c*/ 	.byte	0x03, 0x1b
        /*006e*/ 	.short	0x00ff


	//----- nvinfo : EIATTR_MERCURY_ISA_VERSION
	.align		4
        /*0070*/ 	.byte	0x03, 0x5f
        /*0072*/ 	.short	0x0101


	//----- nvinfo : EIATTR_VRC_CTA_INIT_COUNT
	.align		4
        /*0074*/ 	.byte	0x02, 0x4a
	.zero		1
	.zero		1


	//----- nvinfo : EIATTR_EXIT_INSTR_OFFSETS
	.align		4
        /*0078*/ 	.byte	0x04, 0x1c
        /*007a*/ 	.short	(.L_21 - .L_20)


	//   ....[0]....
.L_20:
        /*007c*/ 	.word	0x000000d0


	//   ....[1]....
        /*0080*/ 	.word	0x00000200


	//----- nvinfo : EIATTR_CBANK_PARAM_SIZE
	.align		4
.L_21:
        /*0084*/ 	.byte	0x03, 0x19
        /*0086*/ 	.short	0x0028


	//----- nvinfo : EIATTR_PARAM_CBANK
	.align		4
        /*0088*/ 	.byte	0x04, 0x0a
        /*008a*/ 	.short	(.L_23 - .L_22)
	.align		4
.L_22:
        /*008c*/ 	.word	index@(.nv.constant0._Z19calculate_histogramPhiiPiS0_S0_)
        /*0090*/ 	.short	0x0380
        /*0092*/ 	.short	0x0028


	//----- nvinfo : EIATTR_SW_WAR
	.align		4
.L_23:
        /*0094*/ 	.byte	0x04, 0x36
        /*0096*/ 	.short	(.L_25 - .L_24)
.L_24:
        /*0098*/ 	.word	0x00000008
.L_25:


//--------------------- .nv.callgraph             --------------------------
	.section	.nv.callgraph,"",@"SHT_CUDA_CALLGRAPH"
	.align	4
	.sectionentsize	8
	.align		4
        /*0000*/ 	.word	0x00000000
	.align		4
        /*0004*/ 	.word	0xffffffff
	.align		4
        /*0008*/ 	.word	0x00000000
	.align		4
        /*000c*/ 	.word	0xfffffffe
	.align		4
        /*0010*/ 	.word	0x00000000
	.align		4
        /*0014*/ 	.word	0xfffffffd
	.align		4
        /*0018*/ 	.word	0x00000000
	.align		4
        /*001c*/ 	.word	0xfffffffc


//--------------------- .text._Z19calculate_histogramPhiiPiS0_S0_ --------------------------
	.section	.text._Z19calculate_histogramPhiiPiS0_S0_,"ax",@progbits
	.align	128
        .global         _Z19calculate_histogramPhiiPiS0_S0_
        .type           _Z19calculate_histogramPhiiPiS0_S0_,@function
        .size           _Z19calculate_histogramPhiiPiS0_S0_,(.L_x_1 - _Z19calculate_histogramPhiiPiS0_S0_)
        .other          _Z19calculate_histogramPhiiPiS0_S0_,@"STO_CUDA_ENTRY STV_DEFAULT"
_Z19calculate_histogramPhiiPiS0_S0_:
.text._Z19calculate_histogramPhiiPiS0_S0_:
[----:B------:R-:W-:Y:S01]  /*0000*/  LDC R1, c[0x0][0x37c] ;  /* 0x0000df00ff017b82 */ /* 0x000fe20000000800 */
[----:B------:R-:W0:Y:S07]  /*0010*/  S2R R2, SR_TID.Y ;  /* 0x0000000000027919 */ /* 0x000e2e0000002200 */
[----:B------:R-:W1:Y:S01]  /*0020*/  LDC R0, c[0x0][0x360] ;  /* 0x0000d800ff007b82 */ /* 0x000e620000000800 */
[----:B------:R-:W2:Y:S01]  /*0030*/  LDCU.64 UR6, c[0x0][0x388] ;  /* 0x00007100ff0677ac */ /* 0x000ea20008000a00 */
[----:B------:R-:W1:Y:S06]  /*0040*/  S2R R5, SR_TID.X ;  /* 0x0000000000057919 */ /* 0x000e6c0000002100 */
[----:B------:R-:W0:Y:S08]  /*0050*/  S2UR UR5, SR_CTAID.Y ;  /* 0x00000000000579c3 */ /* 0x000e300000002600 */
[----:B------:R-:W0:Y:S08]  /*0060*/  LDC R3, c[0x0][0x364] ;  /* 0x0000d900ff037b82 */ /* 0x000e300000000800 */
[----:B------:R-:W1:Y:S01]  /*0070*/  S2UR UR4, SR_CTAID.X ;  /* 0x00000000000479c3 */ /* 0x000e620000002500 */
[----:B0-----:R-:W-:-:S05]  /*0080*/  IMAD R3, R3, UR5, R2 ;  /* 0x0000000503037c24 */ /* 0x001fca000f8e0202 */
[----:B--2---:R-:W-:Y:S01]  /*0090*/  ISETP.GE.AND P0, PT, R3, UR7, PT ;  /* 0x0000000703007c0c */ /* 0x004fe2000bf06270 */
[----:B-1----:R-:W-:-:S05]  /*00a0*/  IMAD R0, R0, UR4, R5 ;  /* 0x0000000400007c24 */ /* 0x002fca000f8e0205 */
[----:B------:R-:W-:Y:S01]  /*00b0*/  ISETP.GE.OR P0, PT, R0, UR6, P0 ;  /* 0x0000000600007c0c */ /* 0x000fe20008706670 */
[----:B------:R-:W-:-:S12]  /*00c0*/  IMAD R0, R3, UR6, R0 ;  /* 0x0000000603007c24 */ /* 0x000fd8000f8e0200 */
[----:B------:R-:W-:Y:S05]  /*00d0*/  @P0 EXIT ;  /* 0x000000000000094d */ /* 0x000fea0003800000 */
[----:B------:R-:W0:Y:S01]  /*00e0*/  LDCU.64 UR6, c[0x0][0x380] ;  /* 0x00007000ff0677ac */ /* 0x000e220008000a00 */
[----:B------:R-:W-:Y:S01]  /*00f0*/  IMAD R0, R0, 0x3, RZ ;  /* 0x0000000300007824 */ /* 0x000fe200078e02ff */
[----:B------:R-:W1:Y:S01]  /*0100*/  LDC.64 R4, c[0x0][0x390] ;  /* 0x0000e400ff047b82 */ /* 0x000e620000000a00 */
[----:B------:R-:W2:Y:S03]  /*0110*/  LDCU.64 UR4, c[0x0][0x358] ;  /* 0x00006b00ff0477ac */ /* 0x000ea60008000a00 */
[----:B0-----:R-:W-:-:S04]  /*0120*/  IADD3 R2, P0, PT, R0, UR6, RZ ;  /* 0x0000000600027c10 */ /* 0x001fc8000ff1e0ff */
[----:B------:R-:W-:-:S05]  /*0130*/  LEA.HI.X.SX32 R3, R0, UR7, 0x1, P0 ;  /* 0x0000000700037c11 */ /* 0x000fca00080f0eff */
[----:B--2---:R-:W1:Y:S01]  /*0140*/  LDG.E.U8 R7, desc[UR4][R2.64] ;  /* 0x0000000402077981 */ /* 0x004e62000c1e1100 */
[----:B------:R-:W-:Y:S02]  /*0150*/  HFMA2 R13, -RZ, RZ, 0, 5.9604644775390625e-08 ;  /* 0x00000001ff0d7431 */ /* 0x000fe400000001ff */
[----:B-1----:R-:W-:Y:S02]  /*0160*/  IMAD.WIDE.U32 R4, R7, 0x4, R4 ;  /* 0x0000000407047825 */ /* 0x002fe400078e0004 */
[----:B------:R-:W0:Y:S03]  /*0170*/  LDC.64 R6, c[0x0][0x398] ;  /* 0x0000e600ff067b82 */ /* 0x000e260000000a00 */
[----:B------:R-:W-:Y:S04]  /*0180*/  REDG.E.ADD.STRONG.GPU desc[UR4][R4.64], R13 ;  /* 0x0000000d0400798e */ /* 0x000fe8000c12e104 */
[----:B------:R-:W0:Y:S02]  /*0190*/  LDG.E.U8 R9, desc[UR4][R2.64+0x1] ;  /* 0x0000010402097981 */ /* 0x000e24000c1e1100 */
[----:B0-----:R-:W-:-:S02]  /*01a0*/  IMAD.WIDE.U32 R6, R9, 0x4, R6 ;  /* 0x0000000409067825 */ /* 0x001fc400078e0006 */
[----:B------:R-:W0:Y:S03]  /*01b0*/  LDC.64 R8, c[0x0][0x3a0] ;  /* 0x0000e800ff087b82 */ /* 0x000e260000000a00 */
[----:B------:R-:W-:Y:S04]  /*01c0*/  REDG.E.ADD.STRONG.GPU desc[UR4][R6.64], R13 ;  /* 0x0000000d0600798e */ /* 0x000fe8000c12e104 */
[----:B------:R-:W0:Y:S02]  /*01d0*/  LDG.E.U8 R11, desc[UR4][R2.64+0x2] ;  /* 0x00000204020b7981 */ /* 0x000e24000c1e1100 */
[----:B0-----:R-:W-:-:S05]  /*01e0*/  IMAD.WIDE.U32 R8, R11, 0x4, R8 ;  /* 0x000000040b087825 */ /* 0x001fca00078e0008 */
[----:B------:R-:W-:Y:S01]  /*01f0*/  REDG.E.ADD.STRONG.GPU desc[UR4][R8.64], R13 ;  /* 0x0000000d0800798e */ /* 0x000fe2000c12e104 */
[----:B------:R-:W-:Y:S05]  /*0200*/  EXIT ;  /* 0x000000000000794d */ /* 0x000fea0003800000 */
.L_x_0:
[----:B------:R-:W-:-:S00]  /*0210*/  BRA `(.L_x_0) ;  /* 0xfffffffc00fc7947 */ /* 0x000fc0000383ffff */
[----:B------:R-:W-:-:S00]  /*0220*/  NOP ;  /* 0x0000000000007918 */ /* 0x000fc00000000000 */
        /* <DEDUP_REMOVED lines=13> */
.L_x_1:


//--------------------- .nv.shared.reserved.0     --------------------------
	.section	.nv.shared.reserved.0,"aw",@nobits
	.weak		__nv_reservedSMEM_offset_0_alias
	.size		__nv_reservedSMEM_offset_0_alias, 0, 64
	.other		__nv_reservedSMEM_offset_0_alias,@"STO_CUDA_RESERVED_SHARED STV_DEFAULT"
__nv_reservedSMEM_offset_0_alias:
	.zero		0
	.zero		64


//--------------------- .nv.constant0._Z19calculate_histogramPhiiPiS0_S0_ --------------------------
	.section	.nv.constant0._Z19calculate_histogramPhiiPiS0_S0_,"a",@progbits
	.sectionflags	@""
	.align	4
.nv.constant0._Z19calculate_histogramPhiiPiS0_S0_:
	.zero		936


//--------------------- SYMBOLS --------------------------

	.type		.nv.reservedSmem.offset0,@object
	.size		.nv.reservedSmem.offset0,0x4
